//
// Generated by NVIDIA NVVM Compiler
//
// Compiler Build ID: CL-29190527
// Cuda compilation tools, release 11.1, V11.1.105
// Based on LLVM 3.4svn
//

.version 7.1
.target sm_80
.address_size 64

	// .globl	Fused_Mul_Mul_Mul_Mul_Add_Mul_Mul_Mul_Add_Mul_Add_split_17301832427975894743_kernel0
// _ZZ84Fused_Mul_Mul_Mul_Mul_Add_Mul_Mul_Mul_Add_Mul_Add_split_17301832427975894743_kernel0E15input_12_shared has been demoted
// _ZZ84Fused_Mul_Mul_Mul_Mul_Add_Mul_Mul_Mul_Add_Mul_Add_split_17301832427975894743_kernel0E15input_11_shared has been demoted
// _ZZ84Fused_Mul_Mul_Mul_Mul_Add_Mul_Mul_Mul_Add_Mul_Add_split_17301832427975894743_kernel0E15input_10_shared has been demoted
// _ZZ84Fused_Mul_Mul_Mul_Mul_Add_Mul_Mul_Mul_Add_Mul_Add_split_17301832427975894743_kernel0E14input_1_shared has been demoted
// _ZZ84Fused_Mul_Mul_Mul_Mul_Add_Mul_Mul_Mul_Add_Mul_Add_split_17301832427975894743_kernel0E14input_0_shared has been demoted

.visible .entry Fused_Mul_Mul_Mul_Mul_Add_Mul_Mul_Mul_Add_Mul_Add_split_17301832427975894743_kernel0(
	.param .u64 Fused_Mul_Mul_Mul_Mul_Add_Mul_Mul_Mul_Add_Mul_Add_split_17301832427975894743_kernel0_param_0,
	.param .u64 Fused_Mul_Mul_Mul_Mul_Add_Mul_Mul_Mul_Add_Mul_Add_split_17301832427975894743_kernel0_param_1,
	.param .u64 Fused_Mul_Mul_Mul_Mul_Add_Mul_Mul_Mul_Add_Mul_Add_split_17301832427975894743_kernel0_param_2,
	.param .u64 Fused_Mul_Mul_Mul_Mul_Add_Mul_Mul_Mul_Add_Mul_Add_split_17301832427975894743_kernel0_param_3,
	.param .u64 Fused_Mul_Mul_Mul_Mul_Add_Mul_Mul_Mul_Add_Mul_Add_split_17301832427975894743_kernel0_param_4,
	.param .u64 Fused_Mul_Mul_Mul_Mul_Add_Mul_Mul_Mul_Add_Mul_Add_split_17301832427975894743_kernel0_param_5,
	.param .u64 Fused_Mul_Mul_Mul_Mul_Add_Mul_Mul_Mul_Add_Mul_Add_split_17301832427975894743_kernel0_param_6,
	.param .u64 Fused_Mul_Mul_Mul_Mul_Add_Mul_Mul_Mul_Add_Mul_Add_split_17301832427975894743_kernel0_param_7
)
{
	.reg .pred 	%p<4>;
	.reg .f32 	%f<87>;
	.reg .b32 	%r<45>;
	.reg .b64 	%rd<33>;
	// demoted variable
	.shared .align 4 .b8 _ZZ84Fused_Mul_Mul_Mul_Mul_Add_Mul_Mul_Mul_Add_Mul_Add_split_17301832427975894743_kernel0E15input_12_shared[28];
	// demoted variable
	.shared .align 4 .b8 _ZZ84Fused_Mul_Mul_Mul_Mul_Add_Mul_Mul_Mul_Add_Mul_Add_split_17301832427975894743_kernel0E15input_11_shared[28];
	// demoted variable
	.shared .align 4 .b8 _ZZ84Fused_Mul_Mul_Mul_Mul_Add_Mul_Mul_Mul_Add_Mul_Add_split_17301832427975894743_kernel0E15input_10_shared[28];
	// demoted variable
	.shared .align 4 .b8 _ZZ84Fused_Mul_Mul_Mul_Mul_Add_Mul_Mul_Mul_Add_Mul_Add_split_17301832427975894743_kernel0E14input_1_shared[28];
	// demoted variable
	.shared .align 4 .b8 _ZZ84Fused_Mul_Mul_Mul_Mul_Add_Mul_Mul_Mul_Add_Mul_Add_split_17301832427975894743_kernel0E14input_0_shared[28];

	ld.param.u64 	%rd12, [Fused_Mul_Mul_Mul_Mul_Add_Mul_Mul_Mul_Add_Mul_Add_split_17301832427975894743_kernel0_param_0];
	ld.param.u64 	%rd13, [Fused_Mul_Mul_Mul_Mul_Add_Mul_Mul_Mul_Add_Mul_Add_split_17301832427975894743_kernel0_param_1];
	ld.param.u64 	%rd9, [Fused_Mul_Mul_Mul_Mul_Add_Mul_Mul_Mul_Add_Mul_Add_split_17301832427975894743_kernel0_param_2];
	ld.param.u64 	%rd10, [Fused_Mul_Mul_Mul_Mul_Add_Mul_Mul_Mul_Add_Mul_Add_split_17301832427975894743_kernel0_param_3];
	ld.param.u64 	%rd14, [Fused_Mul_Mul_Mul_Mul_Add_Mul_Mul_Mul_Add_Mul_Add_split_17301832427975894743_kernel0_param_4];
	ld.param.u64 	%rd15, [Fused_Mul_Mul_Mul_Mul_Add_Mul_Mul_Mul_Add_Mul_Add_split_17301832427975894743_kernel0_param_5];
	ld.param.u64 	%rd16, [Fused_Mul_Mul_Mul_Mul_Add_Mul_Mul_Mul_Add_Mul_Add_split_17301832427975894743_kernel0_param_6];
	ld.param.u64 	%rd11, [Fused_Mul_Mul_Mul_Mul_Add_Mul_Mul_Mul_Add_Mul_Add_split_17301832427975894743_kernel0_param_7];
	cvta.to.global.u64 	%rd1, %rd12;
	cvta.to.global.u64 	%rd2, %rd13;
	cvta.to.global.u64 	%rd3, %rd14;
	cvta.to.global.u64 	%rd4, %rd15;
	cvta.to.global.u64 	%rd5, %rd16;
	mov.u32 	%r1, %tid.x;
	setp.gt.s32	%p1, %r1, 6;
	@%p1 bra 	BB0_2;

	mov.u32 	%r8, %ctaid.x;
	mad.lo.s32 	%r9, %r8, 7, %r1;
	mul.wide.s32 	%rd17, %r9, 4;
	add.s64 	%rd18, %rd5, %rd17;
	ld.global.nc.f32 	%f1, [%rd18];
	shl.b32 	%r10, %r1, 2;
	mov.u32 	%r11, _ZZ84Fused_Mul_Mul_Mul_Mul_Add_Mul_Mul_Mul_Add_Mul_Add_split_17301832427975894743_kernel0E15input_12_shared;
	add.s32 	%r12, %r11, %r10;
	st.shared.f32 	[%r12], %f1;
	add.s64 	%rd19, %rd4, %rd17;
	ld.global.nc.f32 	%f2, [%rd19];
	mov.u32 	%r13, _ZZ84Fused_Mul_Mul_Mul_Mul_Add_Mul_Mul_Mul_Add_Mul_Add_split_17301832427975894743_kernel0E15input_11_shared;
	add.s32 	%r14, %r13, %r10;
	st.shared.f32 	[%r14], %f2;
	add.s64 	%rd20, %rd3, %rd17;
	ld.global.nc.f32 	%f3, [%rd20];
	mov.u32 	%r15, _ZZ84Fused_Mul_Mul_Mul_Mul_Add_Mul_Mul_Mul_Add_Mul_Add_split_17301832427975894743_kernel0E15input_10_shared;
	add.s32 	%r16, %r15, %r10;
	st.shared.f32 	[%r16], %f3;
	add.s64 	%rd21, %rd2, %rd17;
	ld.global.nc.f32 	%f4, [%rd21];
	mov.u32 	%r17, _ZZ84Fused_Mul_Mul_Mul_Mul_Add_Mul_Mul_Mul_Add_Mul_Add_split_17301832427975894743_kernel0E14input_1_shared;
	add.s32 	%r18, %r17, %r10;
	st.shared.f32 	[%r18], %f4;
	add.s64 	%rd22, %rd1, %rd17;
	ld.global.nc.f32 	%f5, [%rd22];
	mov.u32 	%r19, _ZZ84Fused_Mul_Mul_Mul_Mul_Add_Mul_Mul_Mul_Add_Mul_Add_split_17301832427975894743_kernel0E14input_0_shared;
	add.s32 	%r20, %r19, %r10;
	st.shared.f32 	[%r20], %f5;

BB0_2:
	mov.u32 	%r2, %ctaid.x;
	bar.sync 	0;
	shl.b32 	%r21, %r1, 2;
	mad.lo.s32 	%r22, %r2, 3584, %r21;
	cvta.to.global.u64 	%rd23, %rd10;
	mul.wide.s32 	%rd24, %r22, 4;
	add.s64 	%rd6, %rd23, %rd24;
	ld.global.nc.v4.f32 	{%f6, %f7, %f8, %f9}, [%rd6];
	cvta.to.global.u64 	%rd25, %rd9;
	add.s64 	%rd7, %rd25, %rd24;
	ld.global.nc.v4.f32 	{%f14, %f15, %f16, %f17}, [%rd7];
	shr.s32 	%r23, %r1, 31;
	shr.u32 	%r24, %r23, 25;
	add.s32 	%r25, %r1, %r24;
	shr.s32 	%r26, %r25, 7;
	shl.b32 	%r27, %r26, 2;
	mov.u32 	%r28, _ZZ84Fused_Mul_Mul_Mul_Mul_Add_Mul_Mul_Mul_Add_Mul_Add_split_17301832427975894743_kernel0E14input_0_shared;
	add.s32 	%r3, %r28, %r27;
	mov.u32 	%r29, _ZZ84Fused_Mul_Mul_Mul_Mul_Add_Mul_Mul_Mul_Add_Mul_Add_split_17301832427975894743_kernel0E14input_1_shared;
	add.s32 	%r4, %r29, %r27;
	ld.shared.f32 	%f22, [%r4];
	ld.shared.f32 	%f23, [%r3];
	mul.f32 	%f24, %f23, %f22;
	mul.f32 	%f25, %f24, 0fBF000000;
	mov.u32 	%r30, _ZZ84Fused_Mul_Mul_Mul_Mul_Add_Mul_Mul_Mul_Add_Mul_Add_split_17301832427975894743_kernel0E15input_10_shared;
	add.s32 	%r5, %r30, %r27;
	mov.u32 	%r31, _ZZ84Fused_Mul_Mul_Mul_Mul_Add_Mul_Mul_Mul_Add_Mul_Add_split_17301832427975894743_kernel0E15input_11_shared;
	add.s32 	%r6, %r31, %r27;
	ld.shared.f32 	%f26, [%r6];
	ld.shared.f32 	%f27, [%r5];
	mov.u32 	%r32, _ZZ84Fused_Mul_Mul_Mul_Mul_Add_Mul_Mul_Mul_Add_Mul_Add_split_17301832427975894743_kernel0E15input_12_shared;
	add.s32 	%r7, %r32, %r27;
	ld.shared.f32 	%f28, [%r7];
	mul.f32 	%f29, %f28, 0fBB800000;
	mul.f32 	%f30, %f29, %f25;
	fma.rn.f32 	%f31, %f27, %f26, %f30;
	mul.f32 	%f32, %f14, %f25;
	fma.rn.f32 	%f33, %f32, 0f3B800000, %f6;
	mul.f32 	%f34, %f15, %f25;
	fma.rn.f32 	%f35, %f34, 0f3B800000, %f7;
	mul.f32 	%f36, %f16, %f25;
	fma.rn.f32 	%f37, %f36, 0f3B800000, %f8;
	mul.f32 	%f38, %f17, %f25;
	fma.rn.f32 	%f39, %f38, 0f3B800000, %f9;
	cvta.to.global.u64 	%rd26, %rd11;
	add.s64 	%rd8, %rd26, %rd24;
	fma.rn.f32 	%f40, %f31, 0f3B000000, %f39;
	fma.rn.f32 	%f41, %f31, 0f3B000000, %f37;
	fma.rn.f32 	%f42, %f31, 0f3B000000, %f35;
	fma.rn.f32 	%f43, %f31, 0f3B000000, %f33;
	st.global.v4.f32 	[%rd8], {%f43, %f42, %f41, %f40};
	bar.sync 	0;
	setp.gt.s32	%p2, %r2, 2947;
	@%p2 bra 	BB0_6;

	@%p1 bra 	BB0_5;

	mad.lo.s32 	%r33, %r2, 7, %r1;
	mul.wide.s32 	%rd27, %r33, 4;
	add.s64 	%rd28, %rd5, %rd27;
	ld.global.nc.f32 	%f44, [%rd28+82572];
	add.s32 	%r36, %r28, %r21;
	st.shared.f32 	[%r36], %f44;
	add.s64 	%rd29, %rd4, %rd27;
	ld.global.nc.f32 	%f45, [%rd29+82572];
	add.s32 	%r38, %r29, %r21;
	st.shared.f32 	[%r38], %f45;
	add.s64 	%rd30, %rd3, %rd27;
	ld.global.nc.f32 	%f46, [%rd30+82572];
	add.s32 	%r40, %r30, %r21;
	st.shared.f32 	[%r40], %f46;
	add.s64 	%rd31, %rd2, %rd27;
	ld.global.nc.f32 	%f47, [%rd31+82572];
	add.s32 	%r42, %r31, %r21;
	st.shared.f32 	[%r42], %f47;
	add.s64 	%rd32, %rd1, %rd27;
	ld.global.nc.f32 	%f48, [%rd32+82572];
	add.s32 	%r44, %r32, %r21;
	st.shared.f32 	[%r44], %f48;

BB0_5:
	bar.sync 	0;
	ld.global.nc.v4.f32 	{%f49, %f50, %f51, %f52}, [%rd6+42276864];
	ld.global.nc.v4.f32 	{%f57, %f58, %f59, %f60}, [%rd7+42276864];
	ld.shared.f32 	%f65, [%r6];
	ld.shared.f32 	%f66, [%r7];
	mul.f32 	%f67, %f66, %f65;
	mul.f32 	%f68, %f67, 0fBF000000;
	ld.shared.f32 	%f69, [%r4];
	ld.shared.f32 	%f70, [%r5];
	ld.shared.f32 	%f71, [%r3];
	mul.f32 	%f72, %f71, 0fBB800000;
	mul.f32 	%f73, %f72, %f68;
	fma.rn.f32 	%f74, %f70, %f69, %f73;
	mul.f32 	%f75, %f57, %f68;
	fma.rn.f32 	%f76, %f75, 0f3B800000, %f49;
	mul.f32 	%f77, %f58, %f68;
	fma.rn.f32 	%f78, %f77, 0f3B800000, %f50;
	mul.f32 	%f79, %f59, %f68;
	fma.rn.f32 	%f80, %f79, 0f3B800000, %f51;
	mul.f32 	%f81, %f60, %f68;
	fma.rn.f32 	%f82, %f81, 0f3B800000, %f52;
	fma.rn.f32 	%f83, %f74, 0f3B000000, %f82;
	fma.rn.f32 	%f84, %f74, 0f3B000000, %f80;
	fma.rn.f32 	%f85, %f74, 0f3B000000, %f78;
	fma.rn.f32 	%f86, %f74, 0f3B000000, %f76;
	st.global.v4.f32 	[%rd8+42276864], {%f86, %f85, %f84, %f83};
	bar.sync 	0;

BB0_6:
	ret;
}




// ===== COMPILED SASS (sm_100) =====

	.target	sm_100

	.elftype	@"ET_EXEC"


//--------------------- .note.nv.tkinfo           --------------------------
	.section	.note.nv.tkinfo,"",@"SHT_NOTE"
	.sectionflags	@"SHF_NOTE_NV_TKINFO"
	.tkinfo
        /*0018*/ 	.word	0x00000002
        /*0030*/ 	.string	""
        /*0030*/ 	.string	"ptxas"
        /*0030*/ 	.string	"Cuda compilation tools, release 13.0, V13.0.88"
        /*0030*/ 	.string	"Build cuda_13.0.r13.0/compiler.36424714_0"
        /*0030*/ 	.string	"-arch sm_100 "



//--------------------- .note.nv.cuinfo           --------------------------
	.section	.note.nv.cuinfo,"",@"SHT_NOTE"
	.sectionflags	@"SHF_NOTE_NV_CUINFO"
        /*0018*/ 	.short	0x0002
        /*001a*/ 	.short	0x0050
        /*001c*/ 	.short	0x0082
	.zero		2


//--------------------- .nv.info                  --------------------------
	.section	.nv.info,"",@"SHT_CUDA_INFO"
	.align	4


	//----- nvinfo : EIATTR_REGCOUNT
	.align		4
        /*0000*/ 	.byte	0x04, 0x2f
        /*0002*/ 	.short	(.L_1 - .L_0)
	.align		4
.L_0:
        /*0004*/ 	.word	index@(Fused_Mul_Mul_Mul_Mul_Add_Mul_Mul_Mul_Add_Mul_Add_split_17301832427975894743_kernel0)
        /*0008*/ 	.word	0x0000001e


	//----- nvinfo : EIATTR_FRAME_SIZE
	.align		4
.L_1:
        /*000c*/ 	.byte	0x04, 0x11
        /*000e*/ 	.short	(.L_3 - .L_2)
	.align		4
.L_2:
        /*0010*/ 	.word	index@(Fused_Mul_Mul_Mul_Mul_Add_Mul_Mul_Mul_Add_Mul_Add_split_17301832427975894743_kernel0)
        /*0014*/ 	.word	0x00000000


	//----- nvinfo : EIATTR_MIN_STACK_SIZE
	.align		4
.L_3:
        /*0018*/ 	.byte	0x04, 0x12
        /*001a*/ 	.short	(.L_5 - .L_4)
	.align		4
.L_4:
        /*001c*/ 	.word	index@(Fused_Mul_Mul_Mul_Mul_Add_Mul_Mul_Mul_Add_Mul_Add_split_17301832427975894743_kernel0)
        /*0020*/ 	.word	0x00000000
.L_5:


//--------------------- .nv.compat                --------------------------
	.section	.nv.compat,"",@"SHT_CUDA_COMPAT_INFO"
	.align	4
        /*0000*/ 	.byte	0x02, 0x09, 0x00, 0x00, 0x02, 0x02, 0x01, 0x00, 0x02, 0x05, 0x05, 0x00, 0x03, 0x07, 0x01, 0x01
        /*0010*/ 	.byte	0x02, 0x03, 0x00, 0x00, 0x02, 0x06, 0x01, 0x00, 0x04, 0x0b, 0x08, 0x00, 0x09, 0x00, 0x00, 0x00
        /*0020*/ 	.byte	0x00, 0x00, 0x00, 0x00


//--------------------- .nv.info.Fused_Mul_Mul_Mul_Mul_Add_Mul_Mul_Mul_Add_Mul_Add_split_17301832427975894743_kernel0 --------------------------
	.section	.nv.info.Fused_Mul_Mul_Mul_Mul_Add_Mul_Mul_Mul_Add_Mul_Add_split_17301832427975894743_kernel0,"",@"SHT_CUDA_INFO"
	.sectionflags	@""
	.align	4


	//----- nvinfo : EIATTR_CUDA_API_VERSION
	.align		4
        /*0000*/ 	.byte	0x04, 0x37
        /*0002*/ 	.short	(.L_7 - .L_6)
.L_6:
        /*0004*/ 	.word	0x00000082


	//----- nvinfo : EIATTR_KPARAM_INFO
	.align		4
.L_7:
        /*0008*/ 	.byte	0x04, 0x17
        /*000a*/ 	.short	(.L_9 - .L_8)
.L_8:
        /*000c*/ 	.word	0x00000000
        /*0010*/ 	.short	0x0007
        /*0012*/ 	.short	0x0038
        /*0014*/ 	.byte	0x00, 0xf0, 0x21, 0x00


	//----- nvinfo : EIATTR_KPARAM_INFO
	.align		4
.L_9:
        /*0018*/ 	.byte	0x04, 0x17
        /*001a*/ 	.short	(.L_11 - .L_10)
.L_10:
        /*001c*/ 	.word	0x00000000
        /*0020*/ 	.short	0x0006
        /*0022*/ 	.short	0x0030
        /*0024*/ 	.byte	0x00, 0xf0, 0x21, 0x00


	//----- nvinfo : EIATTR_KPARAM_INFO
	.align		4
.L_11:
        /*0028*/ 	.byte	0x04, 0x17
        /*002a*/ 	.short	(.L_13 - .L_12)
.L_12:
        /*002c*/ 	.word	0x00000000
        /*0030*/ 	.short	0x0005
        /*0032*/ 	.short	0x0028
        /*0034*/ 	.byte	0x00, 0xf0, 0x21, 0x00


	//----- nvinfo : EIATTR_KPARAM_INFO
	.align		4
.L_13:
        /*0038*/ 	.byte	0x04, 0x17
        /*003a*/ 	.short	(.L_15 - .L_14)
.L_14:
        /*003c*/ 	.word	0x00000000
        /*0040*/ 	.short	0x0004
        /*0042*/ 	.short	0x0020
        /*0044*/ 	.byte	0x00, 0xf0, 0x21, 0x00


	//----- nvinfo : EIATTR_KPARAM_INFO
	.align		4
.L_15:
        /*0048*/ 	.byte	0x04, 0x17
        /*004a*/ 	.short	(.L_17 - .L_16)
.L_16:
        /*004c*/ 	.word	0x00000000
        /*0050*/ 	.short	0x0003
        /*0052*/ 	.short	0x0018
        /*0054*/ 	.byte	0x00, 0xf0, 0x21, 0x00


	//----- nvinfo : EIATTR_KPARAM_INFO
	.align		4
.L_17:
        /*0058*/ 	.byte	0x04, 0x17
        /*005a*/ 	.short	(.L_19 - .L_18)
.L_18:
        /*005c*/ 	.word	0x00000000
        /*0060*/ 	.short	0x0002
        /*0062*/ 	.short	0x0010
        /*0064*/ 	.byte	0x00, 0xf0, 0x21, 0x00


	//----- nvinfo : EIATTR_KPARAM_INFO
	.align		4
.L_19:
        /*0068*/ 	.byte	0x04, 0x17
        /*006a*/ 	.short	(.L_21 - .L_20)
.L_20:
        /*006c*/ 	.word	0x00000000
        /*0070*/ 	.short	0x0001
        /*0072*/ 	.short	0x0008
        /*0074*/ 	.byte	0x00, 0xf0, 0x21, 0x00


	//----- nvinfo : EIATTR_KPARAM_INFO
	.align		4
.L_21:
        /*0078*/ 	.byte	0x04, 0x17
        /*007a*/ 	.short	(.L_23 - .L_22)
.L_22:
        /*007c*/ 	.word	0x00000000
        /*0080*/ 	.short	0x0000
        /*0082*/ 	.short	0x0000
        /*0084*/ 	.byte	0x00, 0xf0, 0x21, 0x00


	//----- nvinfo : EIATTR_SPARSE_MMA_MASK
	.align		4
.L_23:
        /*0088*/ 	.byte	0x03, 0x50
        /*008a*/ 	.short	0x0000


	//----- nvinfo : EIATTR_MAXREG_COUNT
	.align		4
        /*008c*/ 	.byte	0x03, 0x1b
        /*008e*/ 	.short	0x00ff


	//----- nvinfo : EIATTR_NUM_BARRIERS
	.align		4
        /*0090*/ 	.byte	0x02, 0x4c
        /*0092*/ 	.byte	0x01
	.zero		1


	//----- nvinfo : EIATTR_MERCURY_ISA_VERSION
	.align		4
        /*0094*/ 	.byte	0x03, 0x5f
        /*0096*/ 	.short	0x0101


	//----- nvinfo : EIATTR_VRC_CTA_INIT_COUNT
	.align		4
        /*0098*/ 	.byte	0x02, 0x4a
	.zero		1
	.zero		1


	//----- nvinfo : EIATTR_EXIT_INSTR_OFFSETS
	.align		4
        /*009c*/ 	.byte	0x04, 0x1c
        /*009e*/ 	.short	(.L_25 - .L_24)


	//   ....[0]....
.L_24:
        /*00a0*/ 	.word	0x00000660


	//   ....[1]....
        /*00a4*/ 	.word	0x00000a10


	//----- nvinfo : EIATTR_CRS_STACK_SIZE
	.align		4
.L_25:
        /*00a8*/ 	.byte	0x04, 0x1e
        /*00aa*/ 	.short	(.L_27 - .L_26)
.L_26:
        /*00ac*/ 	.word	0x00000000


	//----- nvinfo : EIATTR_CBANK_PARAM_SIZE
	.align		4
.L_27:
        /*00b0*/ 	.byte	0x03, 0x19
        /*00b2*/ 	.short	0x0040


	//----- nvinfo : EIATTR_PARAM_CBANK
	.align		4
        /*00b4*/ 	.byte	0x04, 0x0a
        /*00b6*/ 	.short	(.L_29 - .L_28)
	.align		4
.L_28:
        /*00b8*/ 	.word	index@(.nv.constant0.Fused_Mul_Mul_Mul_Mul_Add_Mul_Mul_Mul_Add_Mul_Add_split_17301832427975894743_kernel0)
        /*00bc*/ 	.short	0x0380
        /*00be*/ 	.short	0x0040


	//----- nvinfo : EIATTR_SW_WAR
	.align		4
.L_29:
        /*00c0*/ 	.byte	0x04, 0x36
        /*00c2*/ 	.short	(.L_31 - .L_30)
.L_30:
        /*00c4*/ 	.word	0x00000008
.L_31:


//--------------------- .nv.callgraph             --------------------------
	.section	.nv.callgraph,"",@"SHT_CUDA_CALLGRAPH"
	.align	4
	.sectionentsize	8
	.align		4
        /*0000*/ 	.word	0x00000000
	.align		4
        /*0004*/ 	.word	0xffffffff
	.align		4
        /*0008*/ 	.word	0x00000000
	.align		4
        /*000c*/ 	.word	0xfffffffe
	.align		4
        /*0010*/ 	.word	0x00000000
	.align		4
        /*0014*/ 	.word	0xfffffffd
	.align		4
        /*0018*/ 	.word	0x00000000
	.align		4
        /*001c*/ 	.word	0xfffffffc


//--------------------- .text.Fused_Mul_Mul_Mul_Mul_Add_Mul_Mul_Mul_Add_Mul_Add_split_17301832427975894743_kernel0 --------------------------
	.section	.text.Fused_Mul_Mul_Mul_Mul_Add_Mul_Mul_Mul_Add_Mul_Add_split_17301832427975894743_kernel0,"ax",@progbits
	.align	128
        .global         Fused_Mul_Mul_Mul_Mul_Add_Mul_Mul_Mul_Add_Mul_Add_split_17301832427975894743_kernel0
        .type           Fused_Mul_Mul_Mul_Mul_Add_Mul_Mul_Mul_Add_Mul_Add_split_17301832427975894743_kernel0,@function
        .size           Fused_Mul_Mul_Mul_Mul_Add_Mul_Mul_Mul_Add_Mul_Add_split_17301832427975894743_kernel0,(.L_x_5 - Fused_Mul_Mul_Mul_Mul_Add_Mul_Mul_Mul_Add_Mul_Add_split_17301832427975894743_kernel0)
        .other          Fused_Mul_Mul_Mul_Mul_Add_Mul_Mul_Mul_Add_Mul_Add_split_17301832427975894743_kernel0,@"STO_CUDA_ENTRY STV_DEFAULT"
Fused_Mul_Mul_Mul_Mul_Add_Mul_Mul_Mul_Add_Mul_Add_split_17301832427975894743_kernel0:
.text.Fused_Mul_Mul_Mul_Mul_Add_Mul_Mul_Mul_Add_Mul_Add_split_17301832427975894743_kernel0:
[----:B------:R-:W-:Y:S01]  /*0000*/  LDC R1, c[0x0][0x37c] ;  /* 0x0000df00ff017b82 */ /* 0x000fe20000000800 */
[----:B------:R-:W0:Y:S07]  /*0010*/  S2R R0, SR_TID.X ;  /* 0x0000000000007919 */ /* 0x000e2e0000002100 */
[----:B------:R-:W1:Y:S01]  /*0020*/  LDC.64 R6, c[0x0][0x390] ;  /* 0x0000e400ff067b82 */ /* 0x000e620000000a00 */
[----:B------:R-:W2:Y:S01]  /*0030*/  LDCU.64 UR10, c[0x0][0x358] ;  /* 0x00006b00ff0a77ac */ /* 0x000ea20008000a00 */
[----:B------:R-:W3:Y:S06]  /*0040*/  S2R R21, SR_CTAID.X ;  /* 0x0000000000157919 */ /* 0x000eec0000002500 */
[----:B------:R-:W4:Y:S01]  /*0050*/  LDC.64 R16, c[0x0][0x398] ;  /* 0x0000e600ff107b82 */ /* 0x000f220000000a00 */
[----:B0-----:R-:W-:-:S05]  /*0060*/  SHF.L.U32 R20, R0, 0x2, RZ ;  /* 0x0000000200147819 */ /* 0x001fca00000006ff */
[----:B---3--:R-:W-:-:S04]  /*0070*/  IMAD R3, R21, 0xe00, R20 ;  /* 0x00000e0015037824 */ /* 0x008fc800078e0214 */
[----:B-1----:R-:W-:-:S05]  /*0080*/  IMAD.WIDE R6, R3, 0x4, R6 ;  /* 0x0000000403067825 */ /* 0x002fca00078e0206 */
[----:B--2---:R0:W5:Y:S01]  /*0090*/  LDG.E.128.CONSTANT R8, desc[UR10][R6.64] ;  /* 0x0000000a06087981 */ /* 0x004162000c1e9d00 */
[----:B------:R-:W-:Y:S01]  /*00a0*/  ISETP.GT.AND P0, PT, R0, 0x6, PT ;  /* 0x000000060000780c */ /* 0x000fe20003f04270 */
[----:B------:R-:W-:Y:S01]  /*00b0*/  BSSY.RECONVERGENT B0, `(.L_x_0) ;  /* 0x0000029000007945 */ /* 0x000fe20003800200 */
[----:B----4-:R-:W-:-:S11]  /*00c0*/  IMAD.WIDE R16, R3, 0x4, R16 ;  /* 0x0000000403107825 */ /* 0x010fd600078e0210 */
[----:B0-----:R-:W-:Y:S05]  /*00d0*/  @P0 BRA `(.L_x_1) ;  /* 0x0000000000980947 */ /* 0x001fea0003800000 */
[----:B------:R-:W0:Y:S01]  /*00e0*/  S2R R23, SR_CTAID.X ;  /* 0x0000000000177919 */ /* 0x000e220000002500 */
[----:B------:R-:W1:Y:S08]  /*00f0*/  LDC.64 R2, c[0x0][0x3b0] ;  /* 0x0000ec00ff027b82 */ /* 0x000e700000000a00 */
[----:B------:R-:W2:Y:S08]  /*0100*/  LDC.64 R4, c[0x0][0x3a8] ;  /* 0x0000ea00ff047b82 */ /* 0x000eb00000000a00 */
[----:B------:R-:W3:Y:S08]  /*0110*/  LDC.64 R14, c[0x0][0x3a0] ;  /* 0x0000e800ff0e7b82 */ /* 0x000ef00000000a00 */
[----:B------:R-:W4:Y:S01]  /*0120*/  LDC.64 R18, c[0x0][0x388] ;  /* 0x0000e200ff127b82 */ /* 0x000f220000000a00 */
[----:B0-----:R-:W-:-:S07]  /*0130*/  IMAD R23, R23, 0x7, R0 ;  /* 0x0000000717177824 */ /* 0x001fce00078e0200 */
[----:B------:R-:W0:Y:S01]  /*0140*/  LDC.64 R12, c[0x0][0x380] ;  /* 0x0000e000ff0c7b82 */ /* 0x000e220000000a00 */
[----:B-1----:R-:W-:-:S04]  /*0150*/  IMAD.WIDE R2, R23, 0x4, R2 ;  /* 0x0000000417027825 */ /* 0x002fc800078e0202 */
[C---:B--2---:R-:W-:Y:S02]  /*0160*/  IMAD.WIDE R4, R23.reuse, 0x4, R4 ;  /* 0x0000000417047825 */ /* 0x044fe400078e0204 */
[----:B------:R1:W2:Y:S02]  /*0170*/  LDG.E.CONSTANT R2, desc[UR10][R2.64] ;  /* 0x0000000a02027981 */ /* 0x0002a4000c1e9900 */
[C---:B---3--:R-:W-:Y:S02]  /*0180*/  IMAD.WIDE R14, R23.reuse, 0x4, R14 ;  /* 0x00000004170e7825 */ /* 0x048fe400078e020e */
[----:B------:R3:W2:Y:S02]  /*0190*/  LDG.E.CONSTANT R4, desc[UR10][R4.64] ;  /* 0x0000000a04047981 */ /* 0x0006a4000c1e9900 */
[C---:B----4-:R-:W-:Y:S02]  /*01a0*/  IMAD.WIDE R18, R23.reuse, 0x4, R18 ;  /* 0x0000000417127825 */ /* 0x050fe400078e0212 */
[----:B------:R-:W4:Y:S04]  /*01b0*/  LDG.E.CONSTANT R14, desc[UR10][R14.64] ;  /* 0x0000000a0e0e7981 */ /* 0x000f28000c1e9900 */
[----:B------:R-:W4:Y:S01]  /*01c0*/  LDG.E.CONSTANT R18, desc[UR10][R18.64] ;  /* 0x0000000a12127981 */ /* 0x000f22000c1e9900 */
[----:B0-----:R-:W-:-:S06]  /*01d0*/  IMAD.WIDE R12, R23, 0x4, R12 ;  /* 0x00000004170c7825 */ /* 0x001fcc00078e020c */
[----:B------:R0:W4:Y:S01]  /*01e0*/  LDG.E.CONSTANT R12, desc[UR10][R12.64] ;  /* 0x0000000a0c0c7981 */ /* 0x000122000c1e9900 */
[----:B------:R-:W1:Y:S01]  /*01f0*/  S2UR UR8, SR_CgaCtaId ;  /* 0x00000000000879c3 */ /* 0x000e620000008800 */
[----:B------:R-:W-:Y:S02]  /*0200*/  UMOV UR4, 0x400 ;  /* 0x0000040000047882 */ /* 0x000fe40000000000 */
[----:B------:R-:W-:Y:S02]  /*0210*/  UIADD3 UR5, UPT, UPT, UR4, 0x1c, URZ ;  /* 0x0000001c04057890 */ /* 0x000fe4000fffe0ff */
[----:B------:R-:W-:Y:S02]  /*0220*/  UIADD3 UR6, UPT, UPT, UR4, 0x38, URZ ;  /* 0x0000003804067890 */ /* 0x000fe4000fffe0ff */
[----:B------:R-:W-:Y:S02]  /*0230*/  UIADD3 UR7, UPT, UPT, UR4, 0x54, URZ ;  /* 0x0000005404077890 */ /* 0x000fe4000fffe0ff */
[----:B-1----:R-:W-:-:S02]  /*0240*/  ULEA UR9, UR8, UR4, 0x18 ;  /* 0x0000000408097291 */ /* 0x002fc4000f8ec0ff */
[----:B------:R-:W-:Y:S02]  /*0250*/  UIADD3 UR4, UPT, UPT, UR4, 0x70, URZ ;  /* 0x0000007004047890 */ /* 0x000fe4000fffe0ff */
[----:B------:R-:W-:Y:S02]  /*0260*/  ULEA UR5, UR8, UR5, 0x18 ;  /* 0x0000000508057291 */ /* 0x000fe4000f8ec0ff */
[----:B------:R-:W-:Y:S02]  /*0270*/  ULEA UR6, UR8, UR6, 0x18 ;  /* 0x0000000608067291 */ /* 0x000fe4000f8ec0ff */
[----:B------:R-:W-:Y:S02]  /*0280*/  ULEA UR7, UR8, UR7, 0x18 ;  /* 0x0000000708077291 */ /* 0x000fe4000f8ec0ff */
[----:B------:R-:W-:Y:S01]  /*0290*/  ULEA UR4, UR8, UR4, 0x18 ;  /* 0x0000000408047291 */ /* 0x000fe2000f8ec0ff */
[C---:B------:R-:W-:Y:S02]  /*02a0*/  LEA R3, R0.reuse, UR9, 0x2 ;  /* 0x0000000900037c11 */ /* 0x040fe4000f8e10ff */
[----:B---3--:R-:W-:-:S02]  /*02b0*/  LEA R5, R0, UR5, 0x2 ;  /* 0x0000000500057c11 */ /* 0x008fc4000f8e10ff */
[C---:B0-----:R-:W-:Y:S02]  /*02c0*/  LEA R13, R0.reuse, UR6, 0x2 ;  /* 0x00000006000d7c11 */ /* 0x041fe4000f8e10ff */
[C---:B------:R-:W-:Y:S02]  /*02d0*/  LEA R15, R0.reuse, UR7, 0x2 ;  /* 0x00000007000f7c11 */ /* 0x040fe4000f8e10ff */
[----:B------:R-:W-:Y:S01]  /*02e0*/  LEA R19, R0, UR4, 0x2 ;  /* 0x0000000400137c11 */ /* 0x000fe2000f8e10ff */
[----:B--2---:R0:W-:Y:S04]  /*02f0*/  STS [R3], R2 ;  /* 0x0000000203007388 */ /* 0x0041e80000000800 */
[----:B------:R0:W-:Y:S04]  /*0300*/  STS [R5], R4 ;  /* 0x0000000405007388 */ /* 0x0001e80000000800 */
[----:B----4-:R0:W-:Y:S04]  /*0310*/  STS [R13], R14 ;  /* 0x0000000e0d007388 */ /* 0x0101e80000000800 */
[----:B------:R0:W-:Y:S04]  /*0320*/  STS [R15], R18 ;  /* 0x000000120f007388 */ /* 0x0001e80000000800 */
[----:B------:R0:W-:Y:S02]  /*0330*/  STS [R19], R12 ;  /* 0x0000000c13007388 */ /* 0x0001e40000000800 */
.L_x_1:
[----:B------:R-:W-:Y:S05]  /*0340*/  BSYNC.RECONVERGENT B0 ;  /* 0x0000000000007941 */ /* 0x000fea0003800200 */
.L_x_0:
[----:B0-----:R-:W2:Y:S01]  /*0350*/  LDG.E.128.CONSTANT R12, desc[UR10][R16.64] ;  /* 0x0000000a100c7981 */ /* 0x001ea2000c1e9d00 */
[----:B------:R-:W0:Y:S01]  /*0360*/  S2UR UR6, SR_CgaCtaId ;  /* 0x00000000000679c3 */ /* 0x000e220000008800 */
[----:B------:R-:W-:Y:S01]  /*0370*/  SHF.R.S32.HI R3, RZ, 0x1f, R0 ;  /* 0x0000001fff037819 */ /* 0x000fe20000011400 */
[----:B------:R-:W-:Y:S01]  /*0380*/  UMOV UR4, 0x400 ;  /* 0x0000040000047882 */ /* 0x000fe20000000000 */
[----:B------:R-:W-:Y:S01]  /*0390*/  IMAD R27, R21, 0xe00, R20 ;  /* 0x00000e00151b7824 */ /* 0x000fe200078e0214 */
[----:B------:R-:W-:Y:S01]  /*03a0*/  UIADD3 UR7, UPT, UPT, UR4, 0x54, URZ ;  /* 0x0000005404077890 */ /* 0x000fe2000fffe0ff */
[----:B------:R-:W-:Y:S01]  /*03b0*/  LEA.HI R3, R3, R0, RZ, 0x7 ;  /* 0x0000000003037211 */ /* 0x000fe200078f38ff */
[----:B------:R-:W-:Y:S02]  /*03c0*/  UIADD3 UR5, UPT, UPT, UR4, 0x70, URZ ;  /* 0x0000007004057890 */ /* 0x000fe4000fffe0ff */
[----:B------:R-:W-:Y:S01]  /*03d0*/  BAR.SYNC.DEFER_BLOCKING 0x0 ;  /* 0x0000000000007b1d */ /* 0x000fe20000010000 */
[----:B------:R-:W-:Y:S01]  /*03e0*/  UIADD3 UR8, UPT, UPT, UR4, 0x38, URZ ;  /* 0x0000003804087890 */ /* 0x000fe2000fffe0ff */
[----:B------:R-:W-:-:S02]  /*03f0*/  SHF.R.S32.HI R0, RZ, 0x7, R3 ;  /* 0x00000007ff007819 */ /* 0x000fc40000011403 */
[----:B------:R-:W-:Y:S01]  /*0400*/  ISETP.GT.AND P1, PT, R21, 0xb83, PT ;  /* 0x00000b831500780c */ /* 0x000fe20003f24270 */
[----:B0-----:R-:W-:Y:S02]  /*0410*/  ULEA UR7, UR6, UR7, 0x18 ;  /* 0x0000000706077291 */ /* 0x001fe4000f8ec0ff */
[----:B------:R-:W-:Y:S02]  /*0420*/  ULEA UR5, UR6, UR5, 0x18 ;  /* 0x0000000506057291 */ /* 0x000fe4000f8ec0ff */
[----:B------:R-:W-:Y:S02]  /*0430*/  ULEA UR9, UR6, UR4, 0x18 ;  /* 0x0000000406097291 */ /* 0x000fe4000f8ec0ff */
[C---:B------:R-:W-:Y:S01]  /*0440*/  LEA R5, R0.reuse, UR7, 0x2 ;  /* 0x0000000700057c11 */ /* 0x040fe2000f8e10ff */
[----:B------:R-:W-:Y:S01]  /*0450*/  UIADD3 UR4, UPT, UPT, UR4, 0x1c, URZ ;  /* 0x0000001c04047890 */ /* 0x000fe2000fffe0ff */
[C---:B------:R-:W-:Y:S01]  /*0460*/  LEA R4, R0.reuse, UR5, 0x2 ;  /* 0x0000000500047c11 */ /* 0x040fe2000f8e10ff */
[----:B------:R-:W-:Y:S01]  /*0470*/  ULEA UR8, UR6, UR8, 0x18 ;  /* 0x0000000806087291 */ /* 0x000fe2000f8ec0ff */
[----:B------:R-:W-:Y:S01]  /*0480*/  LEA R3, R0, UR9, 0x2 ;  /* 0x0000000900037c11 */ /* 0x000fe2000f8e10ff */
[----:B------:R-:W-:Y:S01]  /*0490*/  LDS R18, [R5] ;  /* 0x0000000005127984 */ /* 0x000fe20000000800 */
[----:B------:R-:W-:-:S03]  /*04a0*/  ULEA UR4, UR6, UR4, 0x18 ;  /* 0x0000000406047291 */ /* 0x000fc6000f8ec0ff */
[----:B------:R-:W0:Y:S03]  /*04b0*/  LDS R19, [R4] ;  /* 0x0000000004137984 */ /* 0x000e260000000800 */
[C---:B------:R-:W-:Y:S01]  /*04c0*/  LEA R2, R0.reuse, UR4, 0x2 ;  /* 0x0000000400027c11 */ /* 0x040fe2000f8e10ff */
[----:B------:R-:W1:Y:S01]  /*04d0*/  LDS R25, [R3] ;  /* 0x0000000003197984 */ /* 0x000e620000000800 */
[----:B------:R-:W-:-:S03]  /*04e0*/  LEA R0, R0, UR8, 0x2 ;  /* 0x0000000800007c11 */ /* 0x000fc6000f8e10ff */
[----:B------:R-:W-:Y:S04]  /*04f0*/  LDS R22, [R2] ;  /* 0x0000000002167984 */ /* 0x000fe80000000800 */
[----:B------:R-:W3:Y:S01]  /*0500*/  LDS R23, [R0] ;  /* 0x0000000000177984 */ /* 0x000ee20000000800 */
[----:B0-----:R-:W-:Y:S02]  /*0510*/  FMUL R24, R18, R19 ;  /* 0x0000001312187220 */ /* 0x001fe40000400000 */
[----:B------:R-:W0:Y:S01]  /*0520*/  LDC.64 R18, c[0x0][0x3b8] ;  /* 0x0000ee00ff127b82 */ /* 0x000e220000000a00 */
[----:B-1----:R-:W-:Y:S01]  /*0530*/  FMUL R25, R25, -0.00390625 ;  /* 0xbb80000019197820 */ /* 0x002fe20000400000 */
[----:B------:R-:W-:-:S04]  /*0540*/  FMUL R24, R24, -0.5 ;  /* 0xbf00000018187820 */ /* 0x000fc80000400000 */
[----:B------:R-:W-:-:S04]  /*0550*/  FMUL R25, R24, R25 ;  /* 0x0000001918197220 */ /* 0x000fc80000400000 */
[----:B---3--:R-:W-:Y:S01]  /*0560*/  FFMA R22, R22, R23, R25 ;  /* 0x0000001716167223 */ /* 0x008fe20000000019 */
[-C--:B-----5:R-:W-:Y:S01]  /*0570*/  FMUL R23, R8, R24.reuse ;  /* 0x0000001808177220 */ /* 0x0a0fe20000400000 */
[-C--:B------:R-:W-:Y:S01]  /*0580*/  FMUL R8, R9, R24.reuse ;  /* 0x0000001809087220 */ /* 0x080fe20000400000 */
[-C--:B------:R-:W-:Y:S01]  /*0590*/  FMUL R25, R10, R24.reuse ;  /* 0x000000180a197220 */ /* 0x080fe20000400000 */
[----:B------:R-:W-:Y:S01]  /*05a0*/  FMUL R24, R11, R24 ;  /* 0x000000180b187220 */ /* 0x000fe20000400000 */
[----:B0-----:R-:W-:-:S04]  /*05b0*/  IMAD.WIDE R18, R27, 0x4, R18 ;  /* 0x000000041b127825 */ /* 0x001fc800078e0212 */
[----:B--2---:R-:W-:Y:S01]  /*05c0*/  FFMA R23, R23, 0.00390625, R12 ;  /* 0x3b80000017177823 */ /* 0x004fe2000000000c */
[----:B------:R-:W-:Y:S01]  /*05d0*/  FFMA R9, R8, 0.00390625, R13 ;  /* 0x3b80000008097823 */ /* 0x000fe2000000000d */
[----:B------:R-:W-:Y:S01]  /*05e0*/  FFMA R11, R24, 0.00390625, R15 ;  /* 0x3b800000180b7823 */ /* 0x000fe2000000000f */
[----:B------:R-:W-:Y:S01]  /*05f0*/  FFMA R25, R25, 0.00390625, R14 ;  /* 0x3b80000019197823 */ /* 0x000fe2000000000e */
[C---:B------:R-:W-:Y:S01]  /*0600*/  FFMA R8, R22.reuse, 0.001953125, R23 ;  /* 0x3b00000016087823 */ /* 0x040fe20000000017 */
[C---:B------:R-:W-:Y:S01]  /*0610*/  FFMA R9, R22.reuse, 0.001953125, R9 ;  /* 0x3b00000016097823 */ /* 0x040fe20000000009 */
[C---:B------:R-:W-:Y:S01]  /*0620*/  FFMA R11, R22.reuse, 0.001953125, R11 ;  /* 0x3b000000160b7823 */ /* 0x040fe2000000000b */
[----:B------:R-:W-:-:S05]  /*0630*/  FFMA R10, R22, 0.001953125, R25 ;  /* 0x3b000000160a7823 */ /* 0x000fca0000000019 */
[----:B------:R0:W-:Y:S01]  /*0640*/  STG.E.128 desc[UR10][R18.64], R8 ;  /* 0x0000000812007986 */ /* 0x0001e2000c101d0a */
[----:B------:R-:W-:Y:S06]  /*0650*/  BAR.SYNC.DEFER_BLOCKING 0x0 ;  /* 0x0000000000007b1d */ /* 0x000fec0000010000 */
[----:B------:R-:W-:Y:S05]  /*0660*/  @P1 EXIT ;  /* 0x000000000000194d */ /* 0x000fea0003800000 */
[----:B------:R-:W-:Y:S01]  /*0670*/  IADD3 R24, P2, PT, R6, 0x3000000, RZ ;  /* 0x0300000006187810 */ /* 0x000fe20007f5e0ff */
[----:B------:R-:W-:Y:S01]  /*0680*/  BSSY.RECONVERGENT B0, `(.L_x_2) ;  /* 0x000001a000007945 */ /* 0x000fe20003800200 */
[----:B------:R-:W-:Y:S02]  /*0690*/  IADD3 R12, P1, PT, R16, 0x3000000, RZ ;  /* 0x03000000100c7810 */ /* 0x000fe40007f3e0ff */
[----:B------:R-:W-:Y:S01]  /*06a0*/  IADD3.X R25, PT, PT, RZ, R7, RZ, P2, !PT ;  /* 0x00000007ff197210 */ /* 0x000fe200017fe4ff */
[----:B------:R-:W-:Y:S10]  /*06b0*/  @P0 BRA `(.L_x_3) ;  /* 0x0000000000580947 */ /* 0x000ff40003800000 */
[----:B------:R-:W1:Y:S01]  /*06c0*/  S2R R26, SR_TID.X ;  /* 0x00000000001a7919 */ /* 0x000e620000002100 */
[----:B------:R-:W2:Y:S08]  /*06d0*/  LDC.64 R22, c[0x0][0x3b0] ;  /* 0x0000ec00ff167b82 */ /* 0x000eb00000000a00 */
[----:B------:R-:W3:Y:S08]  /*06e0*/  LDC.64 R6, c[0x0][0x3a8] ;  /* 0x0000ea00ff067b82 */ /* 0x000ef00000000a00 */
[----:B0-----:R-:W0:Y:S08]  /*06f0*/  LDC.64 R8, c[0x0][0x3a0] ;  /* 0x0000e800ff087b82 */ /* 0x001e300000000a00 */
[----:B------:R-:W4:Y:S01]  /*0700*/  LDC.64 R10, c[0x0][0x388] ;  /* 0x0000e200ff0a7b82 */ /* 0x000f220000000a00 */
[----:B-1----:R-:W-:-:S07]  /*0710*/  IMAD R21, R21, 0x7, R26 ;  /* 0x0000000715157824 */ /* 0x002fce00078e021a */
[----:B------:R-:W1:Y:S01]  /*0720*/  LDC.64 R14, c[0x0][0x380] ;  /* 0x0000e000ff0e7b82 */ /* 0x000e620000000a00 */
[----:B--2---:R-:W-:-:S04]  /*0730*/  IMAD.WIDE R22, R21, 0x4, R22 ;  /* 0x0000000415167825 */ /* 0x004fc800078e0216 */
[C---:B---3--:R-:W-:Y:S02]  /*0740*/  IMAD.WIDE R6, R21.reuse, 0x4, R6 ;  /* 0x0000000415067825 */ /* 0x048fe400078e0206 */
[----:B------:R-:W2:Y:S02]  /*0750*/  LDG.E.CONSTANT R23, desc[UR10][R22.64+0x1428c] ;  /* 0x01428c0a16177981 */ /* 0x000ea4000c1e9900 */
[C---:B0-----:R-:W-:Y:S02]  /*0760*/  IMAD.WIDE R8, R21.reuse, 0x4, R8 ;  /* 0x0000000415087825 */ /* 0x041fe400078e0208 */
[----:B------:R-:W3:Y:S02]  /*0770*/  LDG.E.CONSTANT R7, desc[UR10][R6.64+0x1428c] ;  /* 0x01428c0a06077981 */ /* 0x000ee4000c1e9900 */
[C---:B----4-:R-:W-:Y:S02]  /*0780*/  IMAD.WIDE R10, R21.reuse, 0x4, R10 ;  /* 0x00000004150a7825 */ /* 0x050fe400078e020a */
[----:B------:R-:W4:Y:S04]  /*0790*/  LDG.E.CONSTANT R9, desc[UR10][R8.64+0x1428c] ;  /* 0x01428c0a08097981 */ /* 0x000f28000c1e9900 */
[----:B------:R-:W5:Y:S01]  /*07a0*/  LDG.E.CONSTANT R11, desc[UR10][R10.64+0x1428c] ;  /* 0x01428c0a0a0b7981 */ /* 0x000f62000c1e9900 */
[----:B-1----:R-:W-:-:S06]  /*07b0*/  IMAD.WIDE R14, R21, 0x4, R14 ;  /* 0x00000004150e7825 */ /* 0x002fcc00078e020e */
[----:B------:R-:W5:Y:S04]  /*07c0*/  LDG.E.CONSTANT R15, desc[UR10][R14.64+0x1428c] ;  /* 0x01428c0a0e0f7981 */ /* 0x000f68000c1e9900 */
[----:B--2---:R1:W-:Y:S04]  /*07d0*/  STS [R20+UR5], R23 ;  /* 0x0000001714007988 */ /* 0x0043e80008000805 */
[----:B---3--:R1:W-:Y:S04]  /*07e0*/  STS [R20+UR7], R7 ;  /* 0x0000000714007988 */ /* 0x0083e80008000807 */
[----:B----4-:R1:W-:Y:S04]  /*07f0*/  STS [R20+UR8], R9 ;  /* 0x0000000914007988 */ /* 0x0103e80008000808 */
[----:B-----5:R1:W-:Y:S04]  /*0800*/  STS [R20+UR4], R11 ;  /* 0x0000000b14007988 */ /* 0x0203e80008000804 */
[----:B------:R1:W-:Y:S02]  /*0810*/  STS [R20+UR9], R15 ;  /* 0x0000000f14007988 */ /* 0x0003e40008000809 */
.L_x_3:
[----:B------:R-:W-:Y:S05]  /*0820*/  BSYNC.RECONVERGENT B0 ;  /* 0x0000000000007941 */ /* 0x000fea0003800200 */
.L_x_2:
[----:B------:R-:W-:Y:S01]  /*0830*/  IADD3.X R13, PT, PT, RZ, R17, RZ, P1, !PT ;  /* 0x00000011ff0d7210 */ /* 0x000fe20000ffe4ff */
[----:B01----:R-:W2:Y:S01]  /*0840*/  LDG.E.128.CONSTANT R8, desc[UR10][R24.64+-0x7ae800] ;  /* 0x8518000a18087981 */ /* 0x003ea2000c1e9d00 */
[----:B------:R-:W-:Y:S06]  /*0850*/  BAR.SYNC.DEFER_BLOCKING 0x0 ;  /* 0x0000000000007b1d */ /* 0x000fec0000010000 */
[----:B------:R-:W3:Y:S04]  /*0860*/  LDG.E.128.CONSTANT R12, desc[UR10][R12.64+-0x7ae800] ;  /* 0x8518000a0c0c7981 */ /* 0x000ee8000c1e9d00 */
[----:B------:R-:W-:Y:S04]  /*0870*/  LDS R2, [R2] ;  /* 0x0000000002027984 */ /* 0x000fe80000000800 */
[----:B------:R-:W0:Y:S04]  /*0880*/  LDS R3, [R3] ;  /* 0x0000000003037984 */ /* 0x000e280000000800 */
[----:B------:R-:W1:Y:S04]  /*0890*/  LDS R4, [R4] ;  /* 0x0000000004047984 */ /* 0x000e680000000800 */
[----:B------:R-:W-:Y:S04]  /*08a0*/  LDS R5, [R5] ;  /* 0x0000000005057984 */ /* 0x000fe80000000800 */
[----:B------:R-:W4:Y:S01]  /*08b0*/  LDS R0, [R0] ;  /* 0x0000000000007984 */ /* 0x000f220000000800 */
[----:B0-----:R-:W-:-:S04]  /*08c0*/  FMUL R6, R2, R3 ;  /* 0x0000000302067220 */ /* 0x001fc80000400000 */
[----:B------:R-:W-:Y:S01]  /*08d0*/  FMUL R16, R6, -0.5 ;  /* 0xbf00000006107820 */ /* 0x000fe20000400000 */
[----:B-1----:R-:W-:Y:S01]  /*08e0*/  FMUL R7, R4, -0.00390625 ;  /* 0xbb80000004077820 */ /* 0x002fe20000400000 */
[----:B------:R-:W-:-:S03]  /*08f0*/  IADD3 R6, P0, PT, R18, 0x3000000, RZ ;  /* 0x0300000012067810 */ /* 0x000fc60007f1e0ff */
[----:B------:R-:W-:Y:S01]  /*0900*/  FMUL R18, R16, R7 ;  /* 0x0000000710127220 */ /* 0x000fe20000400000 */
[----:B------:R-:W-:-:S03]  /*0910*/  IADD3.X R7, PT, PT, RZ, R19, RZ, P0, !PT ;  /* 0x00000013ff077210 */ /* 0x000fc600007fe4ff */
[----:B----4-:R-:W-:Y:S01]  /*0920*/  FFMA R18, R5, R0, R18 ;  /* 0x0000000005127223 */ /* 0x010fe20000000012 */
[-C--:B--2---:R-:W-:Y:S01]  /*0930*/  FMUL R20, R11, R16.reuse ;  /* 0x000000100b147220 */ /* 0x084fe20000400000 */
[-C--:B------:R-:W-:Y:S01]  /*0940*/  FMUL R11, R10, R16.reuse ;  /* 0x000000100a0b7220 */ /* 0x080fe20000400000 */
[-C--:B------:R-:W-:Y:S01]  /*0950*/  FMUL R2, R9, R16.reuse ;  /* 0x0000001009027220 */ /* 0x080fe20000400000 */
[----:B------:R-:W-:Y:S01]  /*0960*/  FMUL R3, R8, R16 ;  /* 0x0000001008037220 */ /* 0x000fe20000400000 */
[----:B---3--:R-:W-:Y:S01]  /*0970*/  FFMA R15, R20, 0.00390625, R15 ;  /* 0x3b800000140f7823 */ /* 0x008fe2000000000f */
[----:B------:R-:W-:Y:S01]  /*0980*/  FFMA R11, R11, 0.00390625, R14 ;  /* 0x3b8000000b0b7823 */ /* 0x000fe2000000000e */
[----:B------:R-:W-:Y:S01]  /*0990*/  FFMA R13, R2, 0.00390625, R13 ;  /* 0x3b800000020d7823 */ /* 0x000fe2000000000d */
[----:B------:R-:W-:Y:S01]  /*09a0*/  FFMA R3, R3, 0.00390625, R12 ;  /* 0x3b80000003037823 */ /* 0x000fe2000000000c */
[C---:B------:R-:W-:Y:S01]  /*09b0*/  FFMA R15, R18.reuse, 0.001953125, R15 ;  /* 0x3b000000120f7823 */ /* 0x040fe2000000000f */
[C---:B------:R-:W-:Y:S01]  /*09c0*/  FFMA R14, R18.reuse, 0.001953125, R11 ;  /* 0x3b000000120e7823 */ /* 0x040fe2000000000b */
[C---:B------:R-:W-:Y:S01]  /*09d0*/  FFMA R13, R18.reuse, 0.001953125, R13 ;  /* 0x3b000000120d7823 */ /* 0x040fe2000000000d */
[----:B------:R-:W-:-:S05]  /*09e0*/  FFMA R12, R18, 0.001953125, R3 ;  /* 0x3b000000120c7823 */ /* 0x000fca0000000003 */
[----:B------:R-:W-:Y:S01]  /*09f0*/  STG.E.128 desc[UR10][R6.64+-0x7ae800], R12 ;  /* 0x8518000c06007986 */ /* 0x000fe2000c101d0a */
[----:B------:R-:W-:Y:S06]  /*0a00*/  BAR.SYNC.DEFER_BLOCKING 0x0 ;  /* 0x0000000000007b1d */ /* 0x000fec0000010000 */
[----:B------:R-:W-:Y:S05]  /*0a10*/  EXIT ;  /* 0x000000000000794d */ /* 0x000fea0003800000 */
.L_x_4:
[----:B------:R-:W-:-:S00]  /*0a20*/  BRA `(.L_x_4) ;  /* 0xfffffffc00fc7947 */ /* 0x000fc0000383ffff */
[----:B------:R-:W-:-:S00]  /*0a30*/  NOP ;  /* 0x0000000000007918 */ /* 0x000fc00000000000 */
        /* <DEDUP_REMOVED lines=12> */
.L_x_5:


//--------------------- .nv.shared.Fused_Mul_Mul_Mul_Mul_Add_Mul_Mul_Mul_Add_Mul_Add_split_17301832427975894743_kernel0 --------------------------
	.section	.nv.shared.Fused_Mul_Mul_Mul_Mul_Add_Mul_Mul_Mul_Add_Mul_Add_split_17301832427975894743_kernel0,"aw",@nobits
	.sectionflags	@""
	.align	4
.nv.shared.Fused_Mul_Mul_Mul_Mul_Add_Mul_Mul_Mul_Add_Mul_Add_split_17301832427975894743_kernel0:
	.zero		1164


//--------------------- .nv.shared.reserved.0     --------------------------
	.section	.nv.shared.reserved.0,"aw",@nobits
	.weak		__nv_reservedSMEM_offset_0_alias
	.size		__nv_reservedSMEM_offset_0_alias, 0, 64
	.other		__nv_reservedSMEM_offset_0_alias,@"STO_CUDA_RESERVED_SHARED STV_DEFAULT"
__nv_reservedSMEM_offset_0_alias:
	.zero		0
	.zero		64


//--------------------- .nv.constant0.Fused_Mul_Mul_Mul_Mul_Add_Mul_Mul_Mul_Add_Mul_Add_split_17301832427975894743_kernel0 --------------------------
	.section	.nv.constant0.Fused_Mul_Mul_Mul_Mul_Add_Mul_Mul_Mul_Add_Mul_Add_split_17301832427975894743_kernel0,"a",@progbits
	.sectionflags	@""
	.align	4
.nv.constant0.Fused_Mul_Mul_Mul_Mul_Add_Mul_Mul_Mul_Add_Mul_Add_split_17301832427975894743_kernel0:
	.zero		960


//--------------------- SYMBOLS --------------------------

	.type		.nv.reservedSmem.offset0,@object
	.size		.nv.reservedSmem.offset0,0x4
	.type		.nv.reservedSmem.cap,@object
	.size		.nv.reservedSmem.cap,0x4
